	.headerflags	@"EF_CUDA_TEXMODE_UNIFIED EF_CUDA_64BIT_ADDRESS EF_CUDA_ACCELERATORS EF_CUDA_SM90 EF_CUDA_VIRTUAL_SM(EF_CUDA_SM90)"
	.elftype	@"ET_EXEC"


//--------------------- .nv.info                  --------------------------
	.section	.nv.info,"",@"SHT_CUDA_INFO"
	.align	4


	//----- nvinfo : EIATTR_REGCOUNT
	.align		4
        /*0000*/ 	.byte	0x04, 0x2f
        /*0002*/ 	.short	(.L_3 - .L_2)
	.align		4
.L_2:
        /*0004*/ 	.word	index@(triton_poi_fused__native_batch_norm_legit_no_training_relu_threshold_backward_14)
        /*0008*/ 	.word	0x00000016


	//----- nvinfo : EIATTR_MIN_STACK_SIZE
	.align		4
.L_3:
        /*000c*/ 	.byte	0x04, 0x12
        /*000e*/ 	.short	(.L_5 - .L_4)
	.align		4
.L_4:
        /*0010*/ 	.word	index@(triton_poi_fused__native_batch_norm_legit_no_training_relu_threshold_backward_14)
        /*0014*/ 	.word	0x00000000


	//----- nvinfo : EIATTR_FRAME_SIZE
	.align		4
.L_5:
        /*0018*/ 	.byte	0x04, 0x11
        /*001a*/ 	.short	(.L_7 - .L_6)
	.align		4
.L_6:
        /*001c*/ 	.word	index@(triton_poi_fused__native_batch_norm_legit_no_training_relu_threshold_backward_14)
        /*0020*/ 	.word	0x00000000


	//----- nvinfo : EIATTR_MIN_STACK_SIZE
	.align		4
.L_7:
        /*0024*/ 	.byte	0x04, 0x12
        /*0026*/ 	.short	(.L_9 - .L_8)
	.align		4
.L_8:
        /*0028*/ 	.word	index@(triton_poi_fused__native_batch_norm_legit_no_training_relu_threshold_backward_14)
        /*002c*/ 	.word	0x00000000
.L_9:


//--------------------- .nv.info.triton_poi_fused__native_batch_norm_legit_no_training_relu_threshold_backward_14 --------------------------
	.section	.nv.info.triton_poi_fused__native_batch_norm_legit_no_training_relu_threshold_backward_14,"",@"SHT_CUDA_INFO"
	.sectionflags	@""
	.align	4


	//----- nvinfo : EIATTR_CUDA_API_VERSION
	.align		4
        /*0000*/ 	.byte	0x04, 0x37
        /*0002*/ 	.short	(.L_11 - .L_10)
.L_10:
        /*0004*/ 	.word	0x0000007c


	//----- nvinfo : EIATTR_KPARAM_INFO
	.align		4
.L_11:
        /*0008*/ 	.byte	0x04, 0x17
        /*000a*/ 	.short	(.L_13 - .L_12)
.L_12:
        /*000c*/ 	.word	0x00000000
        /*0010*/ 	.short	0x0008
        /*0012*/ 	.short	0x003c
        /*0014*/ 	.byte	0x00, 0xf0, 0x11, 0x00


	//----- nvinfo : EIATTR_KPARAM_INFO
	.align		4
.L_13:
        /*0018*/ 	.byte	0x04, 0x17
        /*001a*/ 	.short	(.L_15 - .L_14)
.L_14:
        /*001c*/ 	.word	0x00000000
        /*0020*/ 	.short	0x0007
        /*0022*/ 	.short	0x0038
        /*0024*/ 	.byte	0x00, 0xf0, 0x11, 0x00


	//----- nvinfo : EIATTR_KPARAM_INFO
	.align		4
.L_15:
        /*0028*/ 	.byte	0x04, 0x17
        /*002a*/ 	.short	(.L_17 - .L_16)
.L_16:
        /*002c*/ 	.word	0x00000000
        /*0030*/ 	.short	0x0006
        /*0032*/ 	.short	0x0030
        /*0034*/ 	.byte	0x00, 0xf4, 0x21, 0x00


	//----- nvinfo : EIATTR_KPARAM_INFO
	.align		4
.L_17:
        /*0038*/ 	.byte	0x04, 0x17
        /*003a*/ 	.short	(.L_19 - .L_18)
.L_18:
        /*003c*/ 	.word	0x00000000
        /*0040*/ 	.short	0x0005
        /*0042*/ 	.short	0x0028
        /*0044*/ 	.byte	0x00, 0xf4, 0x21, 0x00


	//----- nvinfo : EIATTR_KPARAM_INFO
	.align		4
.L_19:
        /*0048*/ 	.byte	0x04, 0x17
        /*004a*/ 	.short	(.L_21 - .L_20)
.L_20:
        /*004c*/ 	.word	0x00000000
        /*0050*/ 	.short	0x0004
        /*0052*/ 	.short	0x0020
        /*0054*/ 	.byte	0x00, 0xf4, 0x21, 0x00


	//----- nvinfo : EIATTR_KPARAM_INFO
	.align		4
.L_21:
        /*0058*/ 	.byte	0x04, 0x17
        /*005a*/ 	.short	(.L_23 - .L_22)
.L_22:
        /*005c*/ 	.word	0x00000000
        /*0060*/ 	.short	0x0003
        /*0062*/ 	.short	0x0018
        /*0064*/ 	.byte	0x00, 0xf4, 0x21, 0x00


	//----- nvinfo : EIATTR_KPARAM_INFO
	.align		4
.L_23:
        /*0068*/ 	.byte	0x04, 0x17
        /*006a*/ 	.short	(.L_25 - .L_24)
.L_24:
        /*006c*/ 	.word	0x00000000
        /*0070*/ 	.short	0x0002
        /*0072*/ 	.short	0x0010
        /*0074*/ 	.byte	0x00, 0xf4, 0x21, 0x00


	//----- nvinfo : EIATTR_KPARAM_INFO
	.align		4
.L_25:
        /*0078*/ 	.byte	0x04, 0x17
        /*007a*/ 	.short	(.L_27 - .L_26)
.L_26:
        /*007c*/ 	.word	0x00000000
        /*0080*/ 	.short	0x0001
        /*0082*/ 	.short	0x0008
        /*0084*/ 	.byte	0x00, 0xf4, 0x21, 0x00


	//----- nvinfo : EIATTR_KPARAM_INFO
	.align		4
.L_27:
        /*0088*/ 	.byte	0x04, 0x17
        /*008a*/ 	.short	(.L_29 - .L_28)
.L_28:
        /*008c*/ 	.word	0x00000000
        /*0090*/ 	.short	0x0000
        /*0092*/ 	.short	0x0000
        /*0094*/ 	.byte	0x00, 0xf4, 0x21, 0x00


	//----- nvinfo : EIATTR_SPARSE_MMA_MASK
	.align		4
.L_29:
        /*0098*/ 	.byte	0x03, 0x50
        /*009a*/ 	.short	0x0000


	//----- nvinfo : EIATTR_MAXREG_COUNT
	.align		4
        /*009c*/ 	.byte	0x03, 0x1b
        /*009e*/ 	.short	0x00ff


	//----- nvinfo : EIATTR_EXIT_INSTR_OFFSETS
	.align		4
        /*00a0*/ 	.byte	0x04, 0x1c
        /*00a2*/ 	.short	(.L_31 - .L_30)


	//   ....[0]....
.L_30:
        /*00a4*/ 	.word	0x000006a0


	//   ....[1]....
        /*00a8*/ 	.word	0x000006c0


	//----- nvinfo : EIATTR_REQNTID
	.align		4
.L_31:
        /*00ac*/ 	.byte	0x04, 0x10
        /*00ae*/ 	.short	(.L_33 - .L_32)
.L_32:
        /*00b0*/ 	.word	0x00000080
        /*00b4*/ 	.word	0x00000001
        /*00b8*/ 	.word	0x00000001


	//----- nvinfo : EIATTR_CBANK_PARAM_SIZE
	.align		4
.L_33:
        /*00bc*/ 	.byte	0x03, 0x19
        /*00be*/ 	.short	0x0040


	//----- nvinfo : EIATTR_PARAM_CBANK
	.align		4
        /*00c0*/ 	.byte	0x04, 0x0a
        /*00c2*/ 	.short	(.L_35 - .L_34)
	.align		4
.L_34:
        /*00c4*/ 	.word	index@(.nv.constant0.triton_poi_fused__native_batch_norm_legit_no_training_relu_threshold_backward_14)
        /*00c8*/ 	.short	0x0210
        /*00ca*/ 	.short	0x0040


	//----- nvinfo : EIATTR_SW_WAR
	.align		4
.L_35:
        /*00cc*/ 	.byte	0x04, 0x36
        /*00ce*/ 	.short	(.L_37 - .L_36)
.L_36:
        /*00d0*/ 	.word	0x00000008
.L_37:


//--------------------- .nv.callgraph             --------------------------
	.section	.nv.callgraph,"",@"SHT_CUDA_CALLGRAPH"
	.align	4
	.sectionentsize	8
	.align		4
        /*0000*/ 	.word	0x00000000
	.align		4
        /*0004*/ 	.word	0xffffffff
	.align		4
        /*0008*/ 	.word	0x00000000
	.align		4
        /*000c*/ 	.word	0xfffffffe
	.align		4
        /*0010*/ 	.word	0x00000000
	.align		4
        /*0014*/ 	.word	0xfffffffd
	.align		4
        /*0018*/ 	.word	0x00000000
	.align		4
        /*001c*/ 	.word	0xfffffffc


//--------------------- .nv.constant4             --------------------------
	.section	.nv.constant4,"a",@progbits
	.align	8
	.align		8
.nv.constant4:
        /*0000*/ 	.dword	_$_str
	.align		8
        /*0008*/ 	.dword	_$_str_$_2


//--------------------- .text.triton_poi_fused__native_batch_norm_legit_no_training_relu_threshold_backward_14 --------------------------
	.section	.text.triton_poi_fused__native_batch_norm_legit_no_training_relu_threshold_backward_14,"ax",@progbits
	.sectionflags	@"SHF_BARRIERS=1"
	.align	128
        .global         triton_poi_fused__native_batch_norm_legit_no_training_relu_threshold_backward_14
        .type           triton_poi_fused__native_batch_norm_legit_no_training_relu_threshold_backward_14,@function
        .size           triton_poi_fused__native_batch_norm_legit_no_training_relu_threshold_backward_14,(.L_x_1 - triton_poi_fused__native_batch_norm_legit_no_training_relu_threshold_backward_14)
        .other          triton_poi_fused__native_batch_norm_legit_no_training_relu_threshold_backward_14,@"STO_CUDA_ENTRY STV_DEFAULT"
triton_poi_fused__native_batch_norm_legit_no_training_relu_threshold_backward_14:
.text.triton_poi_fused__native_batch_norm_legit_no_training_relu_threshold_backward_14:
[----:B------:R-:W0:Y:S01]  /*0000*/  LDC R1, c[0x0][0x28] ;  /* 0x00000a00ff017b82 */ /* 0x000e220000000800 */
[----:B------:R-:W1:Y:S07]  /*0010*/  S2R R10, SR_TID.X ;  /* 0x00000000000a7919 */ /* 0x000e6e0000002100 */
[----:B------:R-:W2:Y:S01]  /*0020*/  LDC.64 R4, c[0x0][0x220] ;  /* 0x00008800ff047b82 */ /* 0x000ea20000000a00 */
[----:B------:R-:W-:Y:S01]  /*0030*/  ULDC.64 UR8, c[0x0][0x208] ;  /* 0x0000820000087ab9 */ /* 0x000fe20000000a00 */
[----:B------:R-:W3:Y:S06]  /*0040*/  S2R R2, SR_CTAID.Y ;  /* 0x0000000000027919 */ /* 0x000eec0000002600 */
[----:B------:R-:W4:Y:S08]  /*0050*/  S2UR UR4, SR_CTAID.X ;  /* 0x00000000000479c3 */ /* 0x000f300000002500 */
[----:B------:R-:W5:Y:S08]  /*0060*/  LDC.64 R14, c[0x0][0x218] ;  /* 0x00008600ff0e7b82 */ /* 0x000f700000000a00 */
[----:B------:R-:W5:Y:S01]  /*0070*/  LDC.64 R18, c[0x0][0x210] ;  /* 0x00008400ff127b82 */ /* 0x000f620000000a00 */
[----:B-1----:R-:W-:-:S07]  /*0080*/  IMAD.SHL.U32 R7, R10, 0x2, RZ ;  /* 0x000000020a077824 */ /* 0x002fce00078e00ff */
[----:B------:R-:W1:Y:S01]  /*0090*/  LDC.64 R8, c[0x0][0x228] ;  /* 0x00008a00ff087b82 */ /* 0x000e620000000a00 */
[----:B---3--:R-:W-:Y:S01]  /*00a0*/  IMAD.SHL.U32 R0, R2, 0x10, RZ ;  /* 0x0000001002007824 */ /* 0x008fe200078e00ff */
[----:B------:R-:W-:Y:S02]  /*00b0*/  SHF.R.S32.HI R2, RZ, 0x1b, R2 ;  /* 0x0000001bff027819 */ /* 0x000fe40000011402 */
[----:B------:R-:W-:Y:S02]  /*00c0*/  LOP3.LUT R7, R7, 0xe, RZ, 0xc0, !PT ;  /* 0x0000000e07077812 */ /* 0x000fe400078ec0ff */
[----:B------:R-:W-:Y:S02]  /*00d0*/  SGXT R2, R2, 0x1 ;  /* 0x000000010202781a */ /* 0x000fe40000000200 */
[----:B------:R-:W3:Y:S01]  /*00e0*/  LDC.64 R12, c[0x0][0x230] ;  /* 0x00008c00ff0c7b82 */ /* 0x000ee20000000a00 */
[----:B------:R-:W-:-:S04]  /*00f0*/  LOP3.LUT R17, R0, R7, RZ, 0xfc, !PT ;  /* 0x0000000700117212 */ /* 0x000fc800078efcff */
[----:B------:R-:W-:-:S04]  /*0100*/  LEA.HI R2, R2, R17, RZ, 0x9 ;  /* 0x0000001102027211 */ /* 0x000fc800078f48ff */
[----:B------:R-:W-:-:S05]  /*0110*/  LOP3.LUT R6, R2, 0xfffffe00, RZ, 0xc0, !PT ;  /* 0xfffffe0002067812 */ /* 0x000fca00078ec0ff */
[----:B------:R-:W-:-:S04]  /*0120*/  IMAD.IADD R17, R17, 0x1, -R6 ;  /* 0x0000000111117824 */ /* 0x000fc800078e0a06 */
[----:B--2---:R-:W-:-:S06]  /*0130*/  IMAD.WIDE R4, R17, 0x4, R4 ;  /* 0x0000000411047825 */ /* 0x004fcc00078e0204 */
[----:B------:R-:W2:Y:S01]  /*0140*/  LDG.E.EL.64 R4, desc[UR8][R4.64] ;  /* 0x0000000804047981 */ /* 0x000ea2000c2e1b00 */
[----:B------:R-:W-:Y:S01]  /*0150*/  SHF.R.U32.HI R11, RZ, 0x3, R10 ;  /* 0x00000003ff0b7819 */ /* 0x000fe2000001160a */
[----:B----4-:R-:W-:Y:S01]  /*0160*/  USHF.L.U32 UR4, UR4, 0x4, URZ ;  /* 0x0000000404047899 */ /* 0x010fe2000800063f */
[----:B------:R-:W-:Y:S02]  /*0170*/  IMAD.SHL.U32 R3, R2, 0x10, RZ ;  /* 0x0000001002037824 */ /* 0x000fe400078e00ff */
[----:B------:R-:W-:Y:S01]  /*0180*/  SGXT.U32 R11, R11, 0x4 ;  /* 0x000000040b0b781a */ /* 0x000fe20000000000 */
[----:B-----5:R-:W-:Y:S02]  /*0190*/  IMAD.WIDE R14, R17, 0x4, R14 ;  /* 0x00000004110e7825 */ /* 0x020fe400078e020e */
[----:B------:R-:W-:Y:S02]  /*01a0*/  LOP3.LUT R3, R3, 0xffffe000, RZ, 0xc0, !PT ;  /* 0xffffe00003037812 */ /* 0x000fe400078ec0ff */
[----:B------:R-:W-:-:S02]  /*01b0*/  LOP3.LUT R2, R11, UR4, RZ, 0xfc, !PT ;  /* 0x000000040b027c12 */ /* 0x000fc4000f8efcff */
[----:B------:R-:W4:Y:S02]  /*01c0*/  LDG.E.EL.64 R14, desc[UR8][R14.64] ;  /* 0x000000080e0e7981 */ /* 0x000f24000c2e1b00 */
[C---:B------:R-:W-:Y:S01]  /*01d0*/  ISETP.GE.AND P0, PT, R2.reuse, 0x10, PT ;  /* 0x000000100200780c */ /* 0x040fe20003f06270 */
[----:B------:R-:W-:-:S04]  /*01e0*/  IMAD R6, R2, 0x200, R17 ;  /* 0x0000020002067824 */ /* 0x000fc800078e0211 */
[----:B------:R-:W-:Y:S01]  /*01f0*/  IMAD.IADD R6, R6, 0x1, R3 ;  /* 0x0000000106067824 */ /* 0x000fe200078e0203 */
[----:B------:R-:W-:-:S03]  /*0200*/  CS2R R2, SRZ ;  /* 0x0000000000027805 */ /* 0x000fc6000001ff00 */
[----:B0-----:R-:W-:-:S05]  /*0210*/  IMAD.WIDE R18, R6, 0x4, R18 ;  /* 0x0000000406127825 */ /* 0x001fca00078e0212 */
[----:B------:R-:W4:Y:S01]  /*0220*/  @!P0 LDG.E.EL.64 R2, desc[UR8][R18.64] ;  /* 0x0000000812028981 */ /* 0x000f22000c2e1b00 */
[----:B-1----:R-:W-:-:S04]  /*0230*/  IMAD.WIDE R8, R17, 0x4, R8 ;  /* 0x0000000411087825 */ /* 0x002fc800078e0208 */
[----:B---3--:R-:W-:Y:S02]  /*0240*/  IMAD.WIDE R12, R17, 0x4, R12 ;  /* 0x00000004110c7825 */ /* 0x008fe400078e020c */
[----:B------:R-:W3:Y:S04]  /*0250*/  LDG.E.EL.64 R8, desc[UR8][R8.64] ;  /* 0x0000000808087981 */ /* 0x000ee8000c2e1b00 */
[----:B------:R-:W3:Y:S01]  /*0260*/  LDG.E.EL.64 R12, desc[UR8][R12.64] ;  /* 0x000000080c0c7981 */ /* 0x000ee2000c2e1b00 */
[----:B------:R-:W0:Y:S01]  /*0270*/  S2UR UR6, SR_CgaCtaId ;  /* 0x00000000000679c3 */ /* 0x000e220000008800 */
[----:B------:R-:W-:Y:S02]  /*0280*/  UMOV UR5, 0x400 ;  /* 0x0000040000057882 */ /* 0x000fe40000000000 */
[----:B0-----:R-:W-:Y:S01]  /*0290*/  UPRMT UR5, UR6, 0x654, UR5 ;  /* 0x0000065406057896 */ /* 0x001fe20008000005 */
[----:B------:R-:W-:-:S02]  /*02a0*/  LOP3.LUT R7, R7, UR4, RZ, 0xfc, !PT ;  /* 0x0000000407077c12 */ /* 0x000fc4000f8efcff */
[----:B------:R-:W-:Y:S01]  /*02b0*/  LOP3.LUT R0, R0, R11, RZ, 0xfc, !PT ;  /* 0x0000000b00007212 */ /* 0x000fe200078efcff */
[----:B--2---:R-:W-:Y:S01]  /*02c0*/  FADD R4, R4, 9.9999997473787516356e-06 ;  /* 0x3727c5ac04047421 */ /* 0x004fe20000000000 */
[----:B------:R-:W-:-:S03]  /*02d0*/  FADD R5, R5, 9.9999997473787516356e-06 ;  /* 0x3727c5ac05057421 */ /* 0x000fc60000000000 */
[----:B------:R-:W0:Y:S08]  /*02e0*/  MUFU.SQRT R16, R4 ;  /* 0x0000000400107308 */ /* 0x000e300000002000 */
[----:B------:R-:W1:Y:S01]  /*02f0*/  MUFU.SQRT R17, R5 ;  /* 0x0000000500117308 */ /* 0x000e620000002000 */
[C---:B0-----:R-:W-:Y:S02]  /*0300*/  FSETP.GT.AND P1, PT, R16.reuse, 8.50705917302346158658e+37, PT ;  /* 0x7e8000001000780b */ /* 0x041fe40003f24000 */
[----:B------:R-:W-:-:S02]  /*0310*/  FSETP.GEU.AND P3, PT, R16, 1.175494350822287508e-38, PT ;  /* 0x008000001000780b */ /* 0x000fc40003f6e000 */
[C---:B-1----:R-:W-:Y:S02]  /*0320*/  FSETP.GT.AND P2, PT, R17.reuse, 8.50705917302346158658e+37, PT ;  /* 0x7e8000001100780b */ /* 0x042fe40003f44000 */
[----:B------:R-:W-:-:S07]  /*0330*/  FSETP.GEU.AND P4, PT, R17, 1.175494350822287508e-38, PT ;  /* 0x008000001100780b */ /* 0x000fce0003f8e000 */
[----:B------:R-:W-:-:S04]  /*0340*/  @P1 FMUL R16, R16, 0.25 ;  /* 0x3e80000010101820 */ /* 0x000fc80000400000 */
[----:B------:R-:W-:Y:S01]  /*0350*/  @!P3 FMUL R16, R16, 16777216 ;  /* 0x4b8000001010b820 */ /* 0x000fe20000400000 */
[----:B------:R-:W-:-:S04]  /*0360*/  @P2 FMUL R17, R17, 0.25 ;  /* 0x3e80000011112820 */ /* 0x000fc80000400000 */
[----:B------:R-:W-:Y:S01]  /*0370*/  @!P4 FMUL R17, R17, 16777216 ;  /* 0x4b8000001111c820 */ /* 0x000fe20000400000 */
[----:B------:R-:W0:Y:S01]  /*0380*/  MUFU.RCP R16, R16 ;  /* 0x0000001000107308 */ /* 0x000e220000001000 */
[----:B------:R-:W-:-:S07]  /*0390*/  IMAD.MOV.U32 R4, RZ, RZ, 0x3e800000 ;  /* 0x3e800000ff047424 */ /* 0x000fce00078e00ff */
[----:B------:R-:W1:Y:S01]  /*03a0*/  MUFU.RCP R17, R17 ;  /* 0x0000001100117308 */ /* 0x000e620000001000 */
[C---:B------:R-:W-:Y:S02]  /*03b0*/  FSEL R5, R4.reuse, 1, P1 ;  /* 0x3f80000004057808 */ /* 0x040fe40000800000 */
[----:B------:R-:W-:Y:S01]  /*03c0*/  FSEL R4, R4, 1, P2 ;  /* 0x3f80000004047808 */ /* 0x000fe20001000000 */
[----:B----4-:R-:W-:Y:S02]  /*03d0*/  FADD R3, -R15, R3 ;  /* 0x000000030f037221 */ /* 0x010fe40000000100 */
[----:B------:R-:W-:Y:S02]  /*03e0*/  @!P3 FMUL R5, R5, 16777216 ;  /* 0x4b8000000505b820 */ /* 0x000fe40000400000 */
[----:B------:R-:W-:Y:S01]  /*03f0*/  @!P4 FMUL R4, R4, 16777216 ;  /* 0x4b8000000404c820 */ /* 0x000fe20000400000 */
[----:B------:R-:W-:Y:S01]  /*0400*/  FADD R15, -R14, R2 ;  /* 0x000000020e0f7221 */ /* 0x000fe20000000100 */
[----:B------:R-:W-:-:S02]  /*0410*/  IMAD.SHL.U32 R2, R10, 0x20, RZ ;  /* 0x000000200a027824 */ /* 0x000fc400078e00ff */
[----:B0-----:R-:W-:Y:S01]  /*0420*/  FMUL R16, R16, R5 ;  /* 0x0000000510107220 */ /* 0x001fe20000400000 */
[----:B-1----:R-:W-:-:S03]  /*0430*/  FMUL R4, R17, R4 ;  /* 0x0000000411047220 */ /* 0x002fc60000400000 */
[----:B------:R-:W-:Y:S01]  /*0440*/  FMUL R15, R16, R15 ;  /* 0x0000000f100f7220 */ /* 0x000fe20000400000 */
[----:B------:R-:W-:Y:S01]  /*0450*/  LOP3.LUT R2, R2, 0xe0, RZ, 0xc0, !PT ;  /* 0x000000e002027812 */ /* 0x000fe200078ec0ff */
[----:B------:R-:W-:Y:S02]  /*0460*/  FMUL R14, R4, R3 ;  /* 0x00000003040e7220 */ /* 0x000fe40000400000 */
[----:B---3--:R-:W-:Y:S01]  /*0470*/  FFMA R15, R8, R15, R12 ;  /* 0x0000000f080f7223 */ /* 0x008fe2000000000c */
[C---:B------:R-:W-:Y:S01]  /*0480*/  LOP3.LUT R5, R2.reuse, 0x10, RZ, 0xfc, !PT ;  /* 0x0000001002057812 */ /* 0x040fe200078efcff */
[----:B------:R-:W-:Y:S01]  /*0490*/  FFMA R9, R9, R14, R13 ;  /* 0x0000000e09097223 */ /* 0x000fe2000000000d */
[C---:B------:R-:W-:Y:S02]  /*04a0*/  LOP3.LUT R3, R2.reuse, R11, RZ, 0xfc, !PT ;  /* 0x0000000b02037212 */ /* 0x040fe400078efcff */
[----:B------:R-:W-:Y:S02]  /*04b0*/  LEA.HI R2, R2, UR5, RZ, 0x1e ;  /* 0x0000000502027c11 */ /* 0x000fe4000f8ff0ff */
[----:B------:R-:W-:-:S02]  /*04c0*/  LEA.HI R4, R5, UR5, RZ, 0x1e ;  /* 0x0000000505047c11 */ /* 0x000fc4000f8ff0ff */
[----:B------:R-:W-:Y:S02]  /*04d0*/  FSETP.GEU.AND P1, PT, R15, RZ, PT ;  /* 0x000000ff0f00720b */ /* 0x000fe40003f2e000 */
[----:B------:R-:W-:Y:S01]  /*04e0*/  FSETP.GEU.AND P2, PT, R9, RZ, PT ;  /* 0x000000ff0900720b */ /* 0x000fe20003f4e000 */
[----:B------:R-:W-:Y:S01]  /*04f0*/  IMAD R8, R3, 0x4, R2 ;  /* 0x0000000403087824 */ /* 0x000fe200078e0202 */
[----:B------:R-:W-:Y:S01]  /*0500*/  FSEL R15, R15, RZ, P1 ;  /* 0x000000ff0f0f7208 */ /* 0x000fe20000800000 */
[----:B------:R-:W-:Y:S01]  /*0510*/  IMAD R12, R3, 0x4, R4 ;  /* 0x00000004030c7824 */ /* 0x000fe200078e0204 */
[----:B------:R-:W-:Y:S01]  /*0520*/  FSEL R13, R9, RZ, P2 ;  /* 0x000000ff090d7208 */ /* 0x000fe20001000000 */
[----:B------:R-:W0:Y:S02]  /*0530*/  LDC.64 R4, c[0x0][0x238] ;  /* 0x00008e00ff047b82 */ /* 0x000e240000000a00 */
[----:B------:R1:W-:Y:S04]  /*0540*/  STS [R8], R15 ;  /* 0x0000000f08007388 */ /* 0x0003e80000000800 */
[----:B------:R-:W-:Y:S01]  /*0550*/  STS [R12+0x40], R13 ;  /* 0x0000400d0c007388 */ /* 0x000fe20000000800 */
[----:B------:R-:W-:Y:S01]  /*0560*/  SHF.R.U32.HI R2, RZ, 0x1, R10 ;  /* 0x00000001ff027819 */ /* 0x000fe2000001160a */
[----:B------:R-:W-:-:S03]  /*0570*/  IMAD.SHL.U32 R10, R10, 0x8, RZ ;  /* 0x000000080a0a7824 */ /* 0x000fc600078e00ff */
[----:B------:R-:W-:Y:S02]  /*0580*/  LOP3.LUT R2, R2, 0x3c, RZ, 0xc0, !PT ;  /* 0x0000003c02027812 */ /* 0x000fe400078ec0ff */
[----:B------:R-:W-:-:S04]  /*0590*/  LOP3.LUT R3, R10, 0x3f8, RZ, 0xc0, !PT ;  /* 0x000003f80a037812 */ /* 0x000fc800078ec0ff */
[----:B------:R-:W-:Y:S01]  /*05a0*/  IADD3 R10, R3, UR5, R2 ;  /* 0x00000005030a7c10 */ /* 0x000fe2000fffe002 */
[----:B------:R-:W-:Y:S01]  /*05b0*/  BAR.SYNC.DEFER_BLOCKING 0x0 ;  /* 0x0000000000007b1d */ /* 0x000fe20000010000 */
[----:B------:R-:W-:Y:S01]  /*05c0*/  ISETP.GE.AND P1, PT, R7, 0x10, PT ;  /* 0x000000100700780c */ /* 0x000fe20003f26270 */
[----:B------:R-:W-:Y:S01]  /*05d0*/  IMAD R9, R0, 0x10, R7 ;  /* 0x0000001000097824 */ /* 0x000fe200078e0207 */
[----:B------:R-:W-:Y:S02]  /*05e0*/  FSETP.GTU.AND P2, PT, R13, RZ, PT ;  /* 0x000000ff0d00720b */ /* 0x000fe40003f4c000 */
[----:B------:R-:W-:Y:S01]  /*05f0*/  FSETP.GTU.AND P3, PT, R15, RZ, PT ;  /* 0x000000ff0f00720b */ /* 0x000fe20003f6c000 */
[----:B------:R-:W-:Y:S01]  /*0600*/  ULDC.64 UR4, c[0x0][0x240] ;  /* 0x0000900000047ab9 */ /* 0x000fe20000000a00 */
[----:B------:R-:W-:Y:S04]  /*0610*/  LDS R2, [R10] ;  /* 0x000000000a027984 */ /* 0x000fe80000000800 */
[----:B------:R-:W2:Y:S01]  /*0620*/  LDS R3, [R10+0x4] ;  /* 0x000004000a037984 */ /* 0x000ea20000000800 */
[----:B0-----:R-:W-:Y:S01]  /*0630*/  IMAD.WIDE R4, R9, 0x4, R4 ;  /* 0x0000000409047825 */ /* 0x001fe200078e0204 */
[----:B------:R-:W-:-:S02]  /*0640*/  SEL R7, RZ, 0x100, P2 ;  /* 0x00000100ff077807 */ /* 0x000fc40001000000 */
[----:B-1----:R-:W-:Y:S02]  /*0650*/  IADD3 R8, P2, R6, UR4, RZ ;  /* 0x0000000406087c10 */ /* 0x002fe4000ff5e0ff */
[----:B------:R-:W-:Y:S02]  /*0660*/  SEL R0, RZ, 0x1, P3 ;  /* 0x00000001ff007807 */ /* 0x000fe40001800000 */
[----:B------:R-:W-:-:S03]  /*0670*/  LEA.HI.X.SX32 R9, R6, UR5, 0x1, P2 ;  /* 0x0000000506097c11 */ /* 0x000fc600090f0eff */
[----:B------:R-:W-:Y:S01]  /*0680*/  IMAD.IADD R7, R0, 0x1, R7 ;  /* 0x0000000100077824 */ /* 0x000fe200078e0207 */
[----:B--2---:R0:W-:Y:S02]  /*0690*/  @!P1 STG.E.64 desc[UR8][R4.64], R2 ;  /* 0x0000000204009986 */ /* 0x0041e4000c101b08 */
[----:B0-----:R-:W-:Y:S05]  /*06a0*/  @P0 EXIT ;  /* 0x000000000000094d */ /* 0x001fea0003800000 */
[----:B------:R-:W-:Y:S01]  /*06b0*/  STG.E.U16 desc[UR8][R8.64], R7 ;  /* 0x0000000708007986 */ /* 0x000fe2000c101508 */
[----:B------:R-:W-:Y:S05]  /*06c0*/  EXIT ;  /* 0x000000000000794d */ /* 0x000fea0003800000 */
.L_x_0:
[----:B------:R-:W-:-:S00]  /*06d0*/  BRA `(.L_x_0) ;  /* 0xfffffffc00fc7947 */ /* 0x000fc0000383ffff */
[----:B------:R-:W-:-:S00]  /*06e0*/  NOP ;  /* 0x0000000000007918 */ /* 0x000fc00000000000 */
        /* <DEDUP_REMOVED lines=9> */
.L_x_1:


//--------------------- .nv.global.init           --------------------------
	.section	.nv.global.init,"aw",@progbits
.nv.global.init:
	.type		_$_str,@object
	.size		_$_str,(_$_str_$_2 - _$_str)
_$_str:
        /*0000*/ 	.byte	0x5f, 0x5f, 0x43, 0x55, 0x44, 0x41, 0x5f, 0x46, 0x54, 0x5a, 0x00
	.type		_$_str_$_2,@object
	.size		_$_str_$_2,(.L_1 - _$_str_$_2)
_$_str_$_2:
        /*000b*/ 	.byte	0x5f, 0x5f, 0x43, 0x55, 0x44, 0x41, 0x5f, 0x50, 0x52, 0x45, 0x43, 0x5f, 0x53, 0x51, 0x52, 0x54
        /*001b*/ 	.byte	0x00
.L_1:


//--------------------- .nv.shared.triton_poi_fused__native_batch_norm_legit_no_training_relu_threshold_backward_14 --------------------------
	.section	.nv.shared.triton_poi_fused__native_batch_norm_legit_no_training_relu_threshold_backward_14,"aw",@nobits
	.sectionflags	@""
	.align	16
	.zero		1024


//--------------------- .nv.constant0.triton_poi_fused__native_batch_norm_legit_no_training_relu_threshold_backward_14 --------------------------
	.section	.nv.constant0.triton_poi_fused__native_batch_norm_legit_no_training_relu_threshold_backward_14,"a",@progbits
	.sectionflags	@""
	.align	4
.nv.constant0.triton_poi_fused__native_batch_norm_legit_no_training_relu_threshold_backward_14:
	.zero		592
